//
// Generated by NVIDIA NVVM Compiler
//
// Compiler Build ID: CL-36424714
// Cuda compilation tools, release 13.0, V13.0.88
// Based on NVVM 20.0.0
//

.version 9.0
.target sm_100
.address_size 64

	// .globl	_Z15jacobi2D_kernelPdS_S_id
.func  (.param .b64 func_retval0) __internal_accurate_pow
(
	.param .b64 __internal_accurate_pow_param_0
)
;

.visible .entry _Z15jacobi2D_kernelPdS_S_id(
	.param .u64 .ptr .align 1 _Z15jacobi2D_kernelPdS_S_id_param_0,
	.param .u64 .ptr .align 1 _Z15jacobi2D_kernelPdS_S_id_param_1,
	.param .u64 .ptr .align 1 _Z15jacobi2D_kernelPdS_S_id_param_2,
	.param .u32 _Z15jacobi2D_kernelPdS_S_id_param_3,
	.param .f64 _Z15jacobi2D_kernelPdS_S_id_param_4
)
{
	.reg .pred 	%p<20>;
	.reg .b32 	%r<42>;
	.reg .b64 	%rd<41>;
	.reg .b64 	%fd<57>;

	ld.param.u64 	%rd2, [_Z15jacobi2D_kernelPdS_S_id_param_0];
	ld.param.u64 	%rd3, [_Z15jacobi2D_kernelPdS_S_id_param_1];
	ld.param.u64 	%rd4, [_Z15jacobi2D_kernelPdS_S_id_param_2];
	ld.param.u32 	%r8, [_Z15jacobi2D_kernelPdS_S_id_param_3];
	ld.param.f64 	%fd27, [_Z15jacobi2D_kernelPdS_S_id_param_4];
	cvta.to.global.u64 	%rd1, %rd4;
	mov.u32 	%r9, %ctaid.x;
	mov.u32 	%r10, %ntid.x;
	mov.u32 	%r11, %tid.x;
	mad.lo.s32 	%r1, %r9, %r10, %r11;
	mul.lo.s32 	%r12, %r8, %r8;
	setp.ge.s32 	%p1, %r1, %r12;
	@%p1 bra 	$L__BB0_22;
	div.s32 	%r2, %r1, %r8;
	mul.lo.s32 	%r13, %r2, %r8;
	sub.s32 	%r3, %r1, %r13;
	add.s32 	%r4, %r8, -1;
	setp.ne.s32 	%p2, %r2, %r4;
	@%p2 bra 	$L__BB0_8;
	setp.ne.s32 	%p5, %r3, 0;
	@%p5 bra 	$L__BB0_4;
	mul.wide.s32 	%rd31, %r13, 8;
	add.s64 	%rd32, %rd1, %rd31;
	ld.global.f64 	%fd48, [%rd32+8];
	mov.f64 	%fd47, 0d0000000000000000;
	bra.uni 	$L__BB0_7;
$L__BB0_4:
	setp.ne.s32 	%p6, %r3, %r2;
	@%p6 bra 	$L__BB0_6;
	cvt.s64.s32 	%rd26, %r13;
	cvt.s64.s32 	%rd27, %r2;
	add.s64 	%rd28, %rd27, %rd26;
	shl.b64 	%rd29, %rd28, 3;
	add.s64 	%rd30, %rd1, %rd29;
	ld.global.f64 	%fd47, [%rd30+-8];
	mov.f64 	%fd48, 0d0000000000000000;
	bra.uni 	$L__BB0_7;
$L__BB0_6:
	cvt.s64.s32 	%rd21, %r13;
	cvt.s64.s32 	%rd22, %r3;
	add.s64 	%rd23, %rd22, %rd21;
	shl.b64 	%rd24, %rd23, 3;
	add.s64 	%rd25, %rd1, %rd24;
	ld.global.f64 	%fd47, [%rd25+-8];
	ld.global.f64 	%fd48, [%rd25+8];
$L__BB0_7:
	add.s32 	%r24, %r2, -1;
	mad.lo.s32 	%r25, %r24, %r8, %r3;
	mul.wide.s32 	%rd33, %r25, 8;
	add.s64 	%rd34, %rd1, %rd33;
	ld.global.f64 	%fd54, [%rd34];
	mov.f64 	%fd53, 0d0000000000000000;
	bra.uni 	$L__BB0_14;
$L__BB0_8:
	setp.ne.s32 	%p3, %r3, 0;
	@%p3 bra 	$L__BB0_10;
	mul.wide.s32 	%rd15, %r13, 8;
	add.s64 	%rd16, %rd1, %rd15;
	ld.global.f64 	%fd48, [%rd16+8];
	mov.f64 	%fd47, 0d0000000000000000;
	bra.uni 	$L__BB0_13;
$L__BB0_10:
	setp.ne.s32 	%p4, %r3, %r4;
	@%p4 bra 	$L__BB0_12;
	cvt.s64.s32 	%rd10, %r13;
	cvt.s64.s32 	%rd11, %r3;
	add.s64 	%rd12, %rd11, %rd10;
	shl.b64 	%rd13, %rd12, 3;
	add.s64 	%rd14, %rd1, %rd13;
	ld.global.f64 	%fd47, [%rd14+-8];
	mov.f64 	%fd48, 0d0000000000000000;
	bra.uni 	$L__BB0_13;
$L__BB0_12:
	cvt.s64.s32 	%rd5, %r13;
	cvt.s64.s32 	%rd6, %r3;
	add.s64 	%rd7, %rd6, %rd5;
	shl.b64 	%rd8, %rd7, 3;
	add.s64 	%rd9, %rd1, %rd8;
	ld.global.f64 	%fd47, [%rd9+-8];
	ld.global.f64 	%fd48, [%rd9+8];
$L__BB0_13:
	mad.lo.s32 	%r17, %r8, %r2, %r8;
	add.s32 	%r18, %r17, %r3;
	mul.wide.s32 	%rd17, %r18, 8;
	add.s64 	%rd18, %rd1, %rd17;
	ld.global.f64 	%fd53, [%rd18];
	add.s32 	%r19, %r2, -1;
	mad.lo.s32 	%r20, %r19, %r8, %r3;
	mul.wide.s32 	%rd19, %r20, 8;
	add.s64 	%rd20, %rd1, %rd19;
	ld.global.f64 	%fd54, [%rd20];
$L__BB0_14:
	{
	.reg .b32 %temp; 
	mov.b64 	{%temp, %r5}, %fd27;
	}
	mov.f64 	%fd33, 0d4000000000000000;
	{
	.reg .b32 %temp; 
	mov.b64 	{%temp, %r26}, %fd33;
	}
	and.b32  	%r7, %r26, 2146435072;
	setp.eq.s32 	%p7, %r7, 1062207488;
	abs.f64 	%fd20, %fd27;
	{ // callseq 0, 0
	.param .b64 param0;
	st.param.f64 	[param0], %fd20;
	.param .b64 retval0;
	call.uni (retval0), 
	__internal_accurate_pow, 
	(
	param0
	);
	ld.param.f64 	%fd34, [retval0];
	} // callseq 0
	setp.lt.s32 	%p8, %r5, 0;
	neg.f64 	%fd36, %fd34;
	selp.f64 	%fd37, %fd36, %fd34, %p7;
	selp.f64 	%fd56, %fd37, %fd34, %p8;
	setp.neu.f64 	%p9, %fd27, 0d0000000000000000;
	@%p9 bra 	$L__BB0_16;
	selp.b32 	%r27, %r5, 0, %p7;
	setp.lt.s32 	%p11, %r26, 0;
	or.b32  	%r28, %r27, 2146435072;
	selp.b32 	%r29, %r28, %r27, %p11;
	mov.b32 	%r30, 0;
	mov.b64 	%fd56, {%r30, %r29};
$L__BB0_16:
	add.f64 	%fd38, %fd27, 0d4000000000000000;
	{
	.reg .b32 %temp; 
	mov.b64 	{%temp, %r31}, %fd38;
	}
	and.b32  	%r32, %r31, 2146435072;
	setp.ne.s32 	%p12, %r32, 2146435072;
	@%p12 bra 	$L__BB0_21;
	setp.num.f64 	%p13, %fd27, %fd27;
	@%p13 bra 	$L__BB0_19;
	mov.f64 	%fd39, 0d4000000000000000;
	add.rn.f64 	%fd56, %fd27, %fd39;
	bra.uni 	$L__BB0_21;
$L__BB0_19:
	setp.neu.f64 	%p14, %fd20, 0d7FF0000000000000;
	@%p14 bra 	$L__BB0_21;
	setp.lt.s32 	%p15, %r5, 0;
	setp.eq.s32 	%p16, %r7, 1062207488;
	setp.lt.s32 	%p17, %r26, 0;
	selp.b32 	%r34, 0, 2146435072, %p17;
	and.b32  	%r35, %r26, 2147483647;
	setp.ne.s32 	%p18, %r35, 1071644672;
	or.b32  	%r36, %r34, -2147483648;
	selp.b32 	%r37, %r36, %r34, %p18;
	selp.b32 	%r38, %r37, %r34, %p16;
	selp.b32 	%r39, %r38, %r34, %p15;
	mov.b32 	%r40, 0;
	mov.b64 	%fd56, {%r40, %r39};
$L__BB0_21:
	setp.eq.f64 	%p19, %fd27, 0d3FF0000000000000;
	selp.f64 	%fd40, 0d3FF0000000000000, %fd56, %p19;
	mad.lo.s32 	%r41, %r2, %r8, %r3;
	cvta.to.global.u64 	%rd35, %rd3;
	mul.wide.s32 	%rd36, %r41, 8;
	add.s64 	%rd37, %rd35, %rd36;
	ld.global.f64 	%fd41, [%rd37];
	fma.rn.f64 	%fd42, %fd40, %fd41, %fd53;
	add.f64 	%fd43, %fd54, %fd42;
	add.f64 	%fd44, %fd47, %fd43;
	add.f64 	%fd45, %fd48, %fd44;
	mul.f64 	%fd46, %fd45, 0d3FD0000000000000;
	cvta.to.global.u64 	%rd38, %rd2;
	mul.wide.s32 	%rd39, %r1, 8;
	add.s64 	%rd40, %rd38, %rd39;
	st.global.f64 	[%rd40], %fd46;
$L__BB0_22:
	ret;

}
.func  (.param .b64 func_retval0) __internal_accurate_pow(
	.param .b64 __internal_accurate_pow_param_0
)
{
	.reg .pred 	%p<8>;
	.reg .b32 	%r<49>;
	.reg .b32 	%f<3>;
	.reg .b64 	%fd<109>;

	ld.param.f64 	%fd10, [__internal_accurate_pow_param_0];
	{
	.reg .b32 %temp; 
	mov.b64 	{%temp, %r46}, %fd10;
	}
	{
	.reg .b32 %temp; 
	mov.b64 	{%r45, %temp}, %fd10;
	}
	shr.u32 	%r47, %r46, 20;
	setp.gt.u32 	%p1, %r46, 1048575;
	@%p1 bra 	$L__BB1_2;
	mul.f64 	%fd11, %fd10, 0d4350000000000000;
	{
	.reg .b32 %temp; 
	mov.b64 	{%temp, %r46}, %fd11;
	}
	{
	.reg .b32 %temp; 
	mov.b64 	{%r45, %temp}, %fd11;
	}
	shr.u32 	%r16, %r46, 20;
	add.s32 	%r47, %r16, -54;
$L__BB1_2:
	add.s32 	%r48, %r47, -1023;
	and.b32  	%r17, %r46, -2146435073;
	or.b32  	%r18, %r17, 1072693248;
	mov.b64 	%fd107, {%r45, %r18};
	setp.lt.u32 	%p2, %r18, 1073127583;
	@%p2 bra 	$L__BB1_4;
	{
	.reg .b32 %temp; 
	mov.b64 	{%r19, %temp}, %fd107;
	}
	{
	.reg .b32 %temp; 
	mov.b64 	{%temp, %r20}, %fd107;
	}
	add.s32 	%r21, %r20, -1048576;
	mov.b64 	%fd107, {%r19, %r21};
	add.s32 	%r48, %r47, -1022;
$L__BB1_4:
	add.f64 	%fd12, %fd107, 0dBFF0000000000000;
	add.f64 	%fd13, %fd107, 0d3FF0000000000000;
	rcp.approx.ftz.f64 	%fd14, %fd13;
	neg.f64 	%fd15, %fd13;
	fma.rn.f64 	%fd16, %fd15, %fd14, 0d3FF0000000000000;
	fma.rn.f64 	%fd17, %fd16, %fd16, %fd16;
	fma.rn.f64 	%fd18, %fd17, %fd14, %fd14;
	mul.f64 	%fd19, %fd12, %fd18;
	fma.rn.f64 	%fd20, %fd12, %fd18, %fd19;
	mul.f64 	%fd21, %fd20, %fd20;
	fma.rn.f64 	%fd22, %fd21, 0d3EB0F5FF7D2CAFE2, 0d3ED0F5D241AD3B5A;
	fma.rn.f64 	%fd23, %fd22, %fd21, 0d3EF3B20A75488A3F;
	fma.rn.f64 	%fd24, %fd23, %fd21, 0d3F1745CDE4FAECD5;
	fma.rn.f64 	%fd25, %fd24, %fd21, 0d3F3C71C7258A578B;
	fma.rn.f64 	%fd26, %fd25, %fd21, 0d3F6249249242B910;
	fma.rn.f64 	%fd27, %fd26, %fd21, 0d3F89999999999DFB;
	sub.f64 	%fd28, %fd12, %fd20;
	add.f64 	%fd29, %fd28, %fd28;
	neg.f64 	%fd30, %fd20;
	fma.rn.f64 	%fd31, %fd30, %fd12, %fd29;
	mul.f64 	%fd32, %fd18, %fd31;
	fma.rn.f64 	%fd33, %fd21, %fd27, 0d3FB5555555555555;
	mov.f64 	%fd34, 0d3FB5555555555555;
	sub.f64 	%fd35, %fd34, %fd33;
	fma.rn.f64 	%fd36, %fd21, %fd27, %fd35;
	add.f64 	%fd37, %fd36, 0dBC46A4CB00B9E7B0;
	add.f64 	%fd38, %fd33, %fd37;
	sub.f64 	%fd39, %fd33, %fd38;
	add.f64 	%fd40, %fd37, %fd39;
	mul.rn.f64 	%fd41, %fd20, %fd20;
	neg.f64 	%fd42, %fd41;
	fma.rn.f64 	%fd43, %fd20, %fd20, %fd42;
	{
	.reg .b32 %temp; 
	mov.b64 	{%r22, %temp}, %fd32;
	}
	{
	.reg .b32 %temp; 
	mov.b64 	{%temp, %r23}, %fd32;
	}
	add.s32 	%r24, %r23, 1048576;
	mov.b64 	%fd44, {%r22, %r24};
	fma.rn.f64 	%fd45, %fd20, %fd44, %fd43;
	mul.rn.f64 	%fd46, %fd41, %fd20;
	neg.f64 	%fd47, %fd46;
	fma.rn.f64 	%fd48, %fd41, %fd20, %fd47;
	fma.rn.f64 	%fd49, %fd41, %fd32, %fd48;
	fma.rn.f64 	%fd50, %fd45, %fd20, %fd49;
	mul.rn.f64 	%fd51, %fd38, %fd46;
	neg.f64 	%fd52, %fd51;
	fma.rn.f64 	%fd53, %fd38, %fd46, %fd52;
	fma.rn.f64 	%fd54, %fd38, %fd50, %fd53;
	fma.rn.f64 	%fd55, %fd40, %fd46, %fd54;
	add.f64 	%fd56, %fd51, %fd55;
	sub.f64 	%fd57, %fd51, %fd56;
	add.f64 	%fd58, %fd55, %fd57;
	add.f64 	%fd59, %fd20, %fd56;
	sub.f64 	%fd60, %fd20, %fd59;
	add.f64 	%fd61, %fd56, %fd60;
	add.f64 	%fd62, %fd58, %fd61;
	add.f64 	%fd63, %fd32, %fd62;
	add.f64 	%fd64, %fd59, %fd63;
	sub.f64 	%fd65, %fd59, %fd64;
	add.f64 	%fd66, %fd63, %fd65;
	xor.b32  	%r25, %r48, -2147483648;
	mov.b32 	%r26, 1127219200;
	mov.b64 	%fd67, {%r25, %r26};
	mov.b32 	%r27, -2147483648;
	mov.b64 	%fd68, {%r27, %r26};
	sub.f64 	%fd69, %fd67, %fd68;
	fma.rn.f64 	%fd70, %fd69, 0d3FE62E42FEFA39EF, %fd64;
	fma.rn.f64 	%fd71, %fd69, 0dBFE62E42FEFA39EF, %fd70;
	sub.f64 	%fd72, %fd71, %fd64;
	sub.f64 	%fd73, %fd66, %fd72;
	fma.rn.f64 	%fd74, %fd69, 0d3C7ABC9E3B39803F, %fd73;
	add.f64 	%fd75, %fd70, %fd74;
	sub.f64 	%fd76, %fd70, %fd75;
	add.f64 	%fd77, %fd74, %fd76;
	mov.f64 	%fd78, 0d4000000000000000;
	{
	.reg .b32 %temp; 
	mov.b64 	{%temp, %r28}, %fd78;
	}
	{
	.reg .b32 %temp; 
	mov.b64 	{%r29, %temp}, %fd78;
	}
	shl.b32 	%r30, %r28, 1;
	setp.gt.u32 	%p3, %r30, -33554433;
	and.b32  	%r31, %r28, -15728641;
	selp.b32 	%r32, %r31, %r28, %p3;
	mov.b64 	%fd79, {%r29, %r32};
	mul.rn.f64 	%fd80, %fd75, %fd79;
	neg.f64 	%fd81, %fd80;
	fma.rn.f64 	%fd82, %fd75, %fd79, %fd81;
	fma.rn.f64 	%fd83, %fd77, %fd79, %fd82;
	add.f64 	%fd4, %fd80, %fd83;
	sub.f64 	%fd84, %fd80, %fd4;
	add.f64 	%fd5, %fd83, %fd84;
	fma.rn.f64 	%fd85, %fd4, 0d3FF71547652B82FE, 0d4338000000000000;
	{
	.reg .b32 %temp; 
	mov.b64 	{%r13, %temp}, %fd85;
	}
	mov.f64 	%fd86, 0dC338000000000000;
	add.rn.f64 	%fd87, %fd85, %fd86;
	fma.rn.f64 	%fd88, %fd87, 0dBFE62E42FEFA39EF, %fd4;
	fma.rn.f64 	%fd89, %fd87, 0dBC7ABC9E3B39803F, %fd88;
	fma.rn.f64 	%fd90, %fd89, 0d3E5ADE1569CE2BDF, 0d3E928AF3FCA213EA;
	fma.rn.f64 	%fd91, %fd90, %fd89, 0d3EC71DEE62401315;
	fma.rn.f64 	%fd92, %fd91, %fd89, 0d3EFA01997C89EB71;
	fma.rn.f64 	%fd93, %fd92, %fd89, 0d3F2A01A014761F65;
	fma.rn.f64 	%fd94, %fd93, %fd89, 0d3F56C16C1852B7AF;
	fma.rn.f64 	%fd95, %fd94, %fd89, 0d3F81111111122322;
	fma.rn.f64 	%fd96, %fd95, %fd89, 0d3FA55555555502A1;
	fma.rn.f64 	%fd97, %fd96, %fd89, 0d3FC5555555555511;
	fma.rn.f64 	%fd98, %fd97, %fd89, 0d3FE000000000000B;
	fma.rn.f64 	%fd99, %fd98, %fd89, 0d3FF0000000000000;
	fma.rn.f64 	%fd100, %fd99, %fd89, 0d3FF0000000000000;
	{
	.reg .b32 %temp; 
	mov.b64 	{%r14, %temp}, %fd100;
	}
	{
	.reg .b32 %temp; 
	mov.b64 	{%temp, %r15}, %fd100;
	}
	shl.b32 	%r33, %r13, 20;
	add.s32 	%r34, %r33, %r15;
	mov.b64 	%fd108, {%r14, %r34};
	{
	.reg .b32 %temp; 
	mov.b64 	{%temp, %r35}, %fd4;
	}
	mov.b32 	%f2, %r35;
	abs.f32 	%f1, %f2;
	setp.lt.f32 	%p4, %f1, 0f4086232B;
	@%p4 bra 	$L__BB1_7;
	setp.lt.f64 	%p5, %fd4, 0d0000000000000000;
	add.f64 	%fd101, %fd4, 0d7FF0000000000000;
	selp.f64 	%fd108, 0d0000000000000000, %fd101, %p5;
	setp.geu.f32 	%p6, %f1, 0f40874800;
	@%p6 bra 	$L__BB1_7;
	shr.u32 	%r36, %r13, 31;
	add.s32 	%r37, %r13, %r36;
	shr.s32 	%r38, %r37, 1;
	shl.b32 	%r39, %r38, 20;
	add.s32 	%r40, %r15, %r39;
	mov.b64 	%fd102, {%r14, %r40};
	sub.s32 	%r41, %r13, %r38;
	shl.b32 	%r42, %r41, 20;
	add.s32 	%r43, %r42, 1072693248;
	mov.b32 	%r44, 0;
	mov.b64 	%fd103, {%r44, %r43};
	mul.f64 	%fd108, %fd103, %fd102;
$L__BB1_7:
	abs.f64 	%fd104, %fd108;
	setp.eq.f64 	%p7, %fd104, 0d7FF0000000000000;
	fma.rn.f64 	%fd105, %fd108, %fd5, %fd108;
	selp.f64 	%fd106, %fd108, %fd105, %p7;
	st.param.f64 	[func_retval0], %fd106;
	ret;

}


// ===== COMPILED SASS (sm_100) =====

	.target	sm_100

	.elftype	@"ET_EXEC"


//--------------------- .note.nv.tkinfo           --------------------------
	.section	.note.nv.tkinfo,"",@"SHT_NOTE"
	.sectionflags	@"SHF_NOTE_NV_TKINFO"
	.tkinfo
        /*0018*/ 	.word	0x00000002
        /*0030*/ 	.string	""
        /*0030*/ 	.string	"ptxas"
        /*0030*/ 	.string	"Cuda compilation tools, release 13.0, V13.0.88"
        /*0030*/ 	.string	"Build cuda_13.0.r13.0/compiler.36424714_0"
        /*0030*/ 	.string	"-arch sm_100 -m 64 "



//--------------------- .note.nv.cuinfo           --------------------------
	.section	.note.nv.cuinfo,"",@"SHT_NOTE"
	.sectionflags	@"SHF_NOTE_NV_CUINFO"
        /*0018*/ 	.short	0x0002
        /*001a*/ 	.short	0x0064
        /*001c*/ 	.short	0x0082
	.zero		2


//--------------------- .nv.info                  --------------------------
	.section	.nv.info,"",@"SHT_CUDA_INFO"
	.align	4


	//----- nvinfo : EIATTR_REGCOUNT
	.align		4
        /*0000*/ 	.byte	0x04, 0x2f
        /*0002*/ 	.short	(.L_1 - .L_0)
	.align		4
.L_0:
        /*0004*/ 	.word	index@(_Z15jacobi2D_kernelPdS_S_id)
        /*0008*/ 	.word	0x00000020


	//----- nvinfo : EIATTR_FRAME_SIZE
	.align		4
.L_1:
        /*000c*/ 	.byte	0x04, 0x11
        /*000e*/ 	.short	(.L_3 - .L_2)
	.align		4
.L_2:
        /*0010*/ 	.word	index@($_Z15jacobi2D_kernelPdS_S_id$__internal_accurate_pow)
        /*0014*/ 	.word	0x00000000


	//----- nvinfo : EIATTR_FRAME_SIZE
	.align		4
.L_3:
        /*0018*/ 	.byte	0x04, 0x11
        /*001a*/ 	.short	(.L_5 - .L_4)
	.align		4
.L_4:
        /*001c*/ 	.word	index@(_Z15jacobi2D_kernelPdS_S_id)
        /*0020*/ 	.word	0x00000000


	//----- nvinfo : EIATTR_MIN_STACK_SIZE
	.align		4
.L_5:
        /*0024*/ 	.byte	0x04, 0x12
        /*0026*/ 	.short	(.L_7 - .L_6)
	.align		4
.L_6:
        /*0028*/ 	.word	index@(_Z15jacobi2D_kernelPdS_S_id)
        /*002c*/ 	.word	0x00000000
.L_7:


//--------------------- .nv.compat                --------------------------
	.section	.nv.compat,"",@"SHT_CUDA_COMPAT_INFO"
	.align	4
        /*0000*/ 	.byte	0x02, 0x09, 0x00, 0x00, 0x02, 0x02, 0x01, 0x00, 0x02, 0x05, 0x05, 0x00, 0x03, 0x07, 0x01, 0x01
        /*0010*/ 	.byte	0x02, 0x03, 0x00, 0x00, 0x02, 0x06, 0x01, 0x00, 0x04, 0x0b, 0x08, 0x00, 0x01, 0x00, 0x00, 0x00
        /*0020*/ 	.byte	0x00, 0x00, 0x00, 0x00


//--------------------- .nv.info._Z15jacobi2D_kernelPdS_S_id --------------------------
	.section	.nv.info._Z15jacobi2D_kernelPdS_S_id,"",@"SHT_CUDA_INFO"
	.sectionflags	@""
	.align	4


	//----- nvinfo : EIATTR_CUDA_API_VERSION
	.align		4
        /*0000*/ 	.byte	0x04, 0x37
        /*0002*/ 	.short	(.L_9 - .L_8)
.L_8:
        /*0004*/ 	.word	0x00000082


	//----- nvinfo : EIATTR_KPARAM_INFO
	.align		4
.L_9:
        /*0008*/ 	.byte	0x04, 0x17
        /*000a*/ 	.short	(.L_11 - .L_10)
.L_10:
        /*000c*/ 	.word	0x00000000
        /*0010*/ 	.short	0x0004
        /*0012*/ 	.short	0x0020
        /*0014*/ 	.byte	0x00, 0xf0, 0x21, 0x00


	//----- nvinfo : EIATTR_KPARAM_INFO
	.align		4
.L_11:
        /*0018*/ 	.byte	0x04, 0x17
        /*001a*/ 	.short	(.L_13 - .L_12)
.L_12:
        /*001c*/ 	.word	0x00000000
        /*0020*/ 	.short	0x0003
        /*0022*/ 	.short	0x0018
        /*0024*/ 	.byte	0x00, 0xf0, 0x11, 0x00


	//----- nvinfo : EIATTR_KPARAM_INFO
	.align		4
.L_13:
        /*0028*/ 	.byte	0x04, 0x17
        /*002a*/ 	.short	(.L_15 - .L_14)
.L_14:
        /*002c*/ 	.word	0x00000000
        /*0030*/ 	.short	0x0002
        /*0032*/ 	.short	0x0010
        /*0034*/ 	.byte	0x00, 0xf5, 0x21, 0x00


	//----- nvinfo : EIATTR_KPARAM_INFO
	.align		4
.L_15:
        /*0038*/ 	.byte	0x04, 0x17
        /*003a*/ 	.short	(.L_17 - .L_16)
.L_16:
        /*003c*/ 	.word	0x00000000
        /*0040*/ 	.short	0x0001
        /*0042*/ 	.short	0x0008
        /*0044*/ 	.byte	0x00, 0xf5, 0x21, 0x00


	//----- nvinfo : EIATTR_KPARAM_INFO
	.align		4
.L_17:
        /*0048*/ 	.byte	0x04, 0x17
        /*004a*/ 	.short	(.L_19 - .L_18)
.L_18:
        /*004c*/ 	.word	0x00000000
        /*0050*/ 	.short	0x0000
        /*0052*/ 	.short	0x0000
        /*0054*/ 	.byte	0x00, 0xf5, 0x21, 0x00


	//----- nvinfo : EIATTR_SPARSE_MMA_MASK
	.align		4
.L_19:
        /*0058*/ 	.byte	0x03, 0x50
        /*005a*/ 	.short	0x0000


	//----- nvinfo : EIATTR_MAXREG_COUNT
	.align		4
        /*005c*/ 	.byte	0x03, 0x1b
        /*005e*/ 	.short	0x00ff


	//----- nvinfo : EIATTR_MERCURY_ISA_VERSION
	.align		4
        /*0060*/ 	.byte	0x03, 0x5f
        /*0062*/ 	.short	0x0101


	//----- nvinfo : EIATTR_VRC_CTA_INIT_COUNT
	.align		4
        /*0064*/ 	.byte	0x02, 0x4a
	.zero		1
	.zero		1


	//----- nvinfo : EIATTR_EXIT_INSTR_OFFSETS
	.align		4
        /*0068*/ 	.byte	0x04, 0x1c
        /*006a*/ 	.short	(.L_21 - .L_20)


	//   ....[0]....
.L_20:
        /*006c*/ 	.word	0x00000080


	//   ....[1]....
        /*0070*/ 	.word	0x00000850


	//----- nvinfo : EIATTR_CRS_STACK_SIZE
	.align		4
.L_21:
        /*0074*/ 	.byte	0x04, 0x1e
        /*0076*/ 	.short	(.L_23 - .L_22)
.L_22:
        /*0078*/ 	.word	0x00000000


	//----- nvinfo : EIATTR_CBANK_PARAM_SIZE
	.align		4
.L_23:
        /*007c*/ 	.byte	0x03, 0x19
        /*007e*/ 	.short	0x0028


	//----- nvinfo : EIATTR_PARAM_CBANK
	.align		4
        /*0080*/ 	.byte	0x04, 0x0a
        /*0082*/ 	.short	(.L_25 - .L_24)
	.align		4
.L_24:
        /*0084*/ 	.word	index@(.nv.constant0._Z15jacobi2D_kernelPdS_S_id)
        /*0088*/ 	.short	0x0380
        /*008a*/ 	.short	0x0028


	//----- nvinfo : EIATTR_SW_WAR
	.align		4
.L_25:
        /*008c*/ 	.byte	0x04, 0x36
        /*008e*/ 	.short	(.L_27 - .L_26)
.L_26:
        /*0090*/ 	.word	0x00000008
.L_27:


//--------------------- .nv.callgraph             --------------------------
	.section	.nv.callgraph,"",@"SHT_CUDA_CALLGRAPH"
	.align	4
	.sectionentsize	8
	.align		4
        /*0000*/ 	.word	0x00000000
	.align		4
        /*0004*/ 	.word	0xffffffff
	.align		4
        /*0008*/ 	.word	0x00000000
	.align		4
        /*000c*/ 	.word	0xfffffffe
	.align		4
        /*0010*/ 	.word	0x00000000
	.align		4
        /*0014*/ 	.word	0xfffffffd
	.align		4
        /*0018*/ 	.word	0x00000000
	.align		4
        /*001c*/ 	.word	0xfffffffc


//--------------------- .text._Z15jacobi2D_kernelPdS_S_id --------------------------
	.section	.text._Z15jacobi2D_kernelPdS_S_id,"ax",@progbits
	.align	128
        .global         _Z15jacobi2D_kernelPdS_S_id
        .type           _Z15jacobi2D_kernelPdS_S_id,@function
        .size           _Z15jacobi2D_kernelPdS_S_id,(.L_x_12 - _Z15jacobi2D_kernelPdS_S_id)
        .other          _Z15jacobi2D_kernelPdS_S_id,@"STO_CUDA_ENTRY STV_DEFAULT"
_Z15jacobi2D_kernelPdS_S_id:
.text._Z15jacobi2D_kernelPdS_S_id:
[----:B------:R-:W-:Y:S01]  /*0000*/  LDC R1, c[0x0][0x37c] ;  /* 0x0000df00ff017b82 */ /* 0x000fe20000000800 */
[----:B------:R-:W0:Y:S07]  /*0010*/  S2R R3, SR_TID.X ;  /* 0x0000000000037919 */ /* 0x000e2e0000002100 */
[----:B------:R-:W0:Y:S08]  /*0020*/  S2UR UR4, SR_CTAID.X ;  /* 0x00000000000479c3 */ /* 0x000e300000002500 */
[----:B------:R-:W0:Y:S08]  /*0030*/  LDC R2, c[0x0][0x360] ;  /* 0x0000d800ff027b82 */ /* 0x000e300000000800 */
[----:B------:R-:W1:Y:S01]  /*0040*/  LDC R9, c[0x0][0x398] ;  /* 0x0000e600ff097b82 */ /* 0x000e620000000800 */
[----:B0-----:R-:W-:-:S02]  /*0050*/  IMAD R2, R2, UR4, R3 ;  /* 0x0000000402027c24 */ /* 0x001fc4000f8e0203 */
[----:B-1----:R-:W-:-:S05]  /*0060*/  IMAD R3, R9, R9, RZ ;  /* 0x0000000909037224 */ /* 0x002fca00078e02ff */
[----:B------:R-:W-:-:S13]  /*0070*/  ISETP.GE.AND P0, PT, R2, R3, PT ;  /* 0x000000030200720c */ /* 0x000fda0003f06270 */
[----:B------:R-:W-:Y:S05]  /*0080*/  @P0 EXIT ;  /* 0x000000000000094d */ /* 0x000fea0003800000 */
[----:B------:R-:W-:Y:S01]  /*0090*/  IABS R7, R9 ;  /* 0x0000000900077213 */ /* 0x000fe20000000000 */
[----:B------:R-:W0:Y:S01]  /*00a0*/  LDCU.64 UR4, c[0x0][0x358] ;  /* 0x00006b00ff0477ac */ /* 0x000e220008000a00 */
[----:B------:R-:W-:Y:S02]  /*00b0*/  BSSY.RECONVERGENT B0, `(.L_x_0) ;  /* 0x0000058000007945 */ /* 0x000fe40003800200 */
[----:B------:R-:W1:Y:S08]  /*00c0*/  I2F.RP R0, R7 ;  /* 0x0000000700007306 */ /* 0x000e700000209400 */
[----:B-1----:R-:W1:Y:S02]  /*00d0*/  MUFU.RCP R0, R0 ;  /* 0x0000000000007308 */ /* 0x002e640000001000 */
[----:B-1----:R-:W-:-:S06]  /*00e0*/  VIADD R4, R0, 0xffffffe ;  /* 0x0ffffffe00047836 */ /* 0x002fcc0000000000 */
[----:B------:R1:W2:Y:S02]  /*00f0*/  F2I.FTZ.U32.TRUNC.NTZ R5, R4 ;  /* 0x0000000400057305 */ /* 0x0002a4000021f000 */
[----:B-1----:R-:W-:Y:S02]  /*0100*/  IMAD.MOV.U32 R4, RZ, RZ, RZ ;  /* 0x000000ffff047224 */ /* 0x002fe400078e00ff */
[----:B--2---:R-:W-:-:S04]  /*0110*/  IMAD.MOV R6, RZ, RZ, -R5 ;  /* 0x000000ffff067224 */ /* 0x004fc800078e0a05 */
[----:B------:R-:W-:Y:S01]  /*0120*/  IMAD R3, R6, R7, RZ ;  /* 0x0000000706037224 */ /* 0x000fe200078e02ff */
[----:B------:R-:W-:-:S03]  /*0130*/  IABS R6, R2 ;  /* 0x0000000200067213 */ /* 0x000fc60000000000 */
[----:B------:R-:W-:-:S06]  /*0140*/  IMAD.HI.U32 R5, R5, R3, R4 ;  /* 0x0000000305057227 */ /* 0x000fcc00078e0004 */
[----:B------:R-:W-:-:S04]  /*0150*/  IMAD.HI.U32 R3, R5, R6, RZ ;  /* 0x0000000605037227 */ /* 0x000fc800078e00ff */
[----:B------:R-:W-:-:S04]  /*0160*/  IMAD.MOV R0, RZ, RZ, -R3 ;  /* 0x000000ffff007224 */ /* 0x000fc800078e0a03 */
[----:B------:R-:W-:-:S05]  /*0170*/  IMAD R0, R7, R0, R6 ;  /* 0x0000000007007224 */ /* 0x000fca00078e0206 */
[----:B------:R-:W-:-:S13]  /*0180*/  ISETP.GT.U32.AND P2, PT, R7, R0, PT ;  /* 0x000000000700720c */ /* 0x000fda0003f44070 */
[----:B------:R-:W-:Y:S02]  /*0190*/  @!P2 IMAD.IADD R0, R0, 0x1, -R7 ;  /* 0x000000010000a824 */ /* 0x000fe400078e0a07 */
[----:B------:R-:W-:Y:S01]  /*01a0*/  @!P2 VIADD R3, R3, 0x1 ;  /* 0x000000010303a836 */ /* 0x000fe20000000000 */
[----:B------:R-:W-:Y:S02]  /*01b0*/  ISETP.NE.AND P2, PT, R9, RZ, PT ;  /* 0x000000ff0900720c */ /* 0x000fe40003f45270 */
[----:B------:R-:W-:Y:S02]  /*01c0*/  ISETP.GE.U32.AND P0, PT, R0, R7, PT ;  /* 0x000000070000720c */ /* 0x000fe40003f06070 */
[----:B------:R-:W-:-:S04]  /*01d0*/  LOP3.LUT R0, R2, R9, RZ, 0x3c, !PT ;  /* 0x0000000902007212 */ /* 0x000fc800078e3cff */
[----:B------:R-:W-:Y:S01]  /*01e0*/  ISETP.GE.AND P1, PT, R0, RZ, PT ;  /* 0x000000ff0000720c */ /* 0x000fe20003f26270 */
[----:B------:R-:W-:-:S06]  /*01f0*/  VIADD R0, R9, 0xffffffff ;  /* 0xffffffff09007836 */ /* 0x000fcc0000000000 */
[----:B------:R-:W-:-:S06]  /*0200*/  @P0 VIADD R3, R3, 0x1 ;  /* 0x0000000103030836 */ /* 0x000fcc0000000000 */
[----:B------:R-:W-:Y:S01]  /*0210*/  @!P1 IMAD.MOV R3, RZ, RZ, -R3 ;  /* 0x000000ffff039224 */ /* 0x000fe200078e0a03 */
[----:B------:R-:W-:-:S04]  /*0220*/  @!P2 LOP3.LUT R3, RZ, R9, RZ, 0x33, !PT ;  /* 0x00000009ff03a212 */ /* 0x000fc800078e33ff */
[C---:B------:R-:W-:Y:S01]  /*0230*/  ISETP.NE.AND P0, PT, R3.reuse, R0, PT ;  /* 0x000000000300720c */ /* 0x040fe20003f05270 */
[----:B------:R-:W-:-:S04]  /*0240*/  IMAD R11, R3, R9, RZ ;  /* 0x00000009030b7224 */ /* 0x000fc800078e02ff */
[----:B------:R-:W-:-:S08]  /*0250*/  IMAD.IADD R28, R2, 0x1, -R11 ;  /* 0x00000001021c7824 */ /* 0x000fd000078e0a0b */
[----:B0-----:R-:W-:Y:S05]  /*0260*/  @P0 BRA `(.L_x_1) ;  /* 0x0000000000800947 */ /* 0x001fea0003800000 */
[----:B------:R-:W-:Y:S01]  /*0270*/  ISETP.NE.AND P0, PT, R28, RZ, PT ;  /* 0x000000ff1c00720c */ /* 0x000fe20003f05270 */
[----:B------:R-:W-:-:S12]  /*0280*/  BSSY.RECONVERGENT B1, `(.L_x_2) ;  /* 0x0000017000017945 */ /* 0x000fd80003800200 */
[----:B------:R-:W-:Y:S05]  /*0290*/  @P0 BRA `(.L_x_3) ;  /* 0x0000000000140947 */ /* 0x000fea0003800000 */
[----:B------:R-:W0:Y:S02]  /*02a0*/  LDC.64 R4, c[0x0][0x390] ;  /* 0x0000e400ff047b82 */ /* 0x000e240000000a00 */
[----:B0-----:R-:W-:-:S06]  /*02b0*/  IMAD.WIDE R4, R11, 0x8, R4 ;  /* 0x000000080b047825 */ /* 0x001fcc00078e0204 */
[----:B------:R-:W5:Y:S01]  /*02c0*/  LDG.E.64 R4, desc[UR4][R4.64+0x8] ;  /* 0x0000080404047981 */ /* 0x000f62000c1e1b00 */
[----:B------:R-:W-:Y:S01]  /*02d0*/  CS2R R6, SRZ ;  /* 0x0000000000067805 */ /* 0x000fe2000001ff00 */
[----:B------:R-:W-:Y:S06]  /*02e0*/  BRA `(.L_x_4) ;  /* 0x0000000000407947 */ /* 0x000fec0003800000 */
.L_x_3:
[----:B------:R-:W-:Y:S01]  /*02f0*/  ISETP.NE.AND P0, PT, R28, R3, PT ;  /* 0x000000031c00720c */ /* 0x000fe20003f05270 */
[----:B------:R-:W0:-:S12]  /*0300*/  LDCU.64 UR6, c[0x0][0x390] ;  /* 0x00007200ff0677ac */ /* 0x000e180008000a00 */
[----:B------:R-:W-:Y:S02]  /*0310*/  @!P0 SHF.R.S32.HI R0, RZ, 0x1f, R3 ;  /* 0x0000001fff008819 */ /* 0x000fe40000011403 */
[----:B------:R-:W-:-:S04]  /*0320*/  @!P0 IADD3 R4, P1, PT, R3, R11, RZ ;  /* 0x0000000b03048210 */ /* 0x000fc80007f3e0ff */
[----:B------:R-:W-:Y:S02]  /*0330*/  @!P0 LEA.HI.X.SX32 R5, R11, R0, 0x1, P1 ;  /* 0x000000000b058211 */ /* 0x000fe400008f0eff */
[----:B0-----:R-:W-:-:S04]  /*0340*/  @!P0 LEA R12, P1, R4, UR6, 0x3 ;  /* 0x00000006040c8c11 */ /* 0x001fc8000f8218ff */
[----:B------:R-:W-:-:S05]  /*0350*/  @!P0 LEA.HI.X R13, R4, UR7, R5, 0x3, P1 ;  /* 0x00000007040d8c11 */ /* 0x000fca00088f1c05 */
[----:B------:R0:W5:Y:S01]  /*0360*/  @!P0 LDG.E.64 R6, desc[UR4][R12.64+-0x8] ;  /* 0xfffff8040c068981 */ /* 0x000162000c1e1b00 */
[----:B------:R-:W-:Y:S02]  /*0370*/  @P0 SHF.R.S32.HI R0, RZ, 0x1f, R28 ;  /* 0x0000001fff000819 */ /* 0x000fe4000001141c */
[----:B------:R-:W-:-:S04]  /*0380*/  @P0 IADD3 R4, P1, PT, R11, R28, RZ ;  /* 0x0000001c0b040210 */ /* 0x000fc80007f3e0ff */
[----:B------:R-:W-:Y:S02]  /*0390*/  @P0 LEA.HI.X.SX32 R5, R11, R0, 0x1, P1 ;  /* 0x000000000b050211 */ /* 0x000fe400008f0eff */
[----:B------:R-:W-:-:S04]  /*03a0*/  @P0 LEA R10, P1, R4, UR6, 0x3 ;  /* 0x00000006040a0c11 */ /* 0x000fc8000f8218ff */
[----:B------:R-:W-:Y:S02]  /*03b0*/  @P0 LEA.HI.X R11, R4, UR7, R5, 0x3, P1 ;  /* 0x00000007040b0c11 */ /* 0x000fe400088f1c05 */
[----:B------:R-:W-:-:S06]  /*03c0*/  @!P0 CS2R R4, SRZ ;  /* 0x0000000000048805 */ /* 0x000fcc000001ff00 */
[----:B------:R0:W5:Y:S04]  /*03d0*/  @P0 LDG.E.64 R4, desc[UR4][R10.64+0x8] ;  /* 0x000008040a040981 */ /* 0x000168000c1e1b00 */
[----:B------:R0:W5:Y:S02]  /*03e0*/  @P0 LDG.E.64 R6, desc[UR4][R10.64+-0x8] ;  /* 0xfffff8040a060981 */ /* 0x000164000c1e1b00 */
.L_x_4:
[----:B------:R-:W-:Y:S05]  /*03f0*/  BSYNC.RECONVERGENT B1 ;  /* 0x0000000000017941 */ /* 0x000fea0003800200 */
.L_x_2:
[----:B0-----:R-:W0:Y:S01]  /*0400*/  LDC.64 R10, c[0x0][0x390] ;  /* 0x0000e400ff0a7b82 */ /* 0x001e220000000a00 */
[----:B------:R-:W-:-:S04]  /*0410*/  VIADD R0, R3, 0xffffffff ;  /* 0xffffffff03007836 */ /* 0x000fc80000000000 */
[----:B------:R-:W-:-:S04]  /*0420*/  IMAD R9, R0, R9, R28 ;  /* 0x0000000900097224 */ /* 0x000fc800078e021c */
[----:B0-----:R-:W-:-:S06]  /*0430*/  IMAD.WIDE R8, R9, 0x8, R10 ;  /* 0x0000000809087825 */ /* 0x001fcc00078e020a */
[----:B------:R-:W5:Y:S01]  /*0440*/  LDG.E.64 R8, desc[UR4][R8.64] ;  /* 0x0000000408087981 */ /* 0x000f62000c1e1b00 */
[----:B------:R-:W-:Y:S01]  /*0450*/  CS2R R10, SRZ ;  /* 0x00000000000a7805 */ /* 0x000fe2000001ff00 */
[----:B------:R-:W-:Y:S06]  /*0460*/  BRA `(.L_x_5) ;  /* 0x0000000000707947 */ /* 0x000fec0003800000 */
.L_x_1:
        /* <DEDUP_REMOVED lines=8> */
.L_x_7:
[----:B------:R-:W0:Y:S01]  /*04f0*/  LDCU.64 UR6, c[0x0][0x390] ;  /* 0x00007200ff0677ac */ /* 0x000e220008000a00 */
[----:B------:R-:W-:Y:S02]  /*0500*/  SHF.R.S32.HI R4, RZ, 0x1f, R28 ;  /* 0x0000001fff047819 */ /* 0x000fe4000001141c */
[----:B------:R-:W-:-:S04]  /*0510*/  IADD3 R5, P0, PT, R11, R28, RZ ;  /* 0x0000001c0b057210 */ /* 0x000fc80007f1e0ff */
[----:B------:R-:W-:Y:S02]  /*0520*/  LEA.HI.X.SX32 R4, R11, R4, 0x1, P0 ;  /* 0x000000040b047211 */ /* 0x000fe400000f0eff */
[----:B------:R-:W-:Y:S02]  /*0530*/  ISETP.NE.AND P0, PT, R28, R0, PT ;  /* 0x000000001c00720c */ /* 0x000fe40003f05270 */
[----:B0-----:R-:W-:-:S04]  /*0540*/  LEA R10, P1, R5, UR6, 0x3 ;  /* 0x00000006050a7c11 */ /* 0x001fc8000f8218ff */
[----:B------:R-:W-:-:S07]  /*0550*/  LEA.HI.X R11, R5, UR7, R4, 0x3, P1 ;  /* 0x00000007050b7c11 */ /* 0x000fce00088f1c04 */
[----:B------:R-:W-:Y:S01]  /*0560*/  @!P0 CS2R R4, SRZ ;  /* 0x0000000000048805 */ /* 0x000fe2000001ff00 */
[----:B------:R0:W5:Y:S05]  /*0570*/  LDG.E.64 R6, desc[UR4][R10.64+-0x8] ;  /* 0xfffff8040a067981 */ /* 0x00016a000c1e1b00 */
[----:B------:R0:W5:Y:S02]  /*0580*/  @P0 LDG.E.64 R4, desc[UR4][R10.64+0x8] ;  /* 0x000008040a040981 */ /* 0x000164000c1e1b00 */
.L_x_8:
[----:B------:R-:W-:Y:S05]  /*0590*/  BSYNC.RECONVERGENT B1 ;  /* 0x0000000000017941 */ /* 0x000fea0003800200 */
.L_x_6:
[----:B------:R-:W1:Y:S01]  /*05a0*/  LDC.64 R12, c[0x0][0x390] ;  /* 0x0000e400ff0c7b82 */ /* 0x000e620000000a00 */
[CC--:B0-----:R-:W-:Y:S02]  /*05b0*/  IMAD R11, R3.reuse, R9.reuse, R9 ;  /* 0x00000009030b7224 */ /* 0x0c1fe400078e0209 */
[----:B------:R-:W-:Y:S02]  /*05c0*/  VIADD R0, R3, 0xffffffff ;  /* 0xffffffff03007836 */ /* 0x000fe40000000000 */
[----:B------:R-:W-:Y:S02]  /*05d0*/  IMAD.IADD R11, R28, 0x1, R11 ;  /* 0x000000011c0b7824 */ /* 0x000fe400078e020b */
[----:B------:R-:W-:Y:S02]  /*05e0*/  IMAD R9, R0, R9, R28 ;  /* 0x0000000900097224 */ /* 0x000fe400078e021c */
[----:B-1----:R-:W-:-:S04]  /*05f0*/  IMAD.WIDE R10, R11, 0x8, R12 ;  /* 0x000000080b0a7825 */ /* 0x002fc800078e020c */
[----:B------:R-:W-:Y:S02]  /*0600*/  IMAD.WIDE R8, R9, 0x8, R12 ;  /* 0x0000000809087825 */ /* 0x000fe400078e020c */
[----:B------:R-:W5:Y:S04]  /*0610*/  LDG.E.64 R10, desc[UR4][R10.64] ;  /* 0x000000040a0a7981 */ /* 0x000f68000c1e1b00 */
[----:B------:R-:W5:Y:S02]  /*0620*/  LDG.E.64 R8, desc[UR4][R8.64] ;  /* 0x0000000408087981 */ /* 0x000f64000c1e1b00 */
.L_x_5:
[----:B------:R-:W-:Y:S05]  /*0630*/  BSYNC.RECONVERGENT B0 ;  /* 0x0000000000007941 */ /* 0x000fea0003800200 */
.L_x_0:
[----:B------:R-:W-:-:S07]  /*0640*/  MOV R0, 0x660 ;  /* 0x0000066000007802 */ /* 0x000fce0000000f00 */
[----:B-----5:R-:W-:Y:S05]  /*0650*/  CALL.REL.NOINC `($_Z15jacobi2D_kernelPdS_S_id$__internal_accurate_pow) ;  /* 0x0000000000807944 */ /* 0x020fea0003c00000 */
[----:B------:R-:W0:Y:S08]  /*0660*/  LDC.64 R16, c[0x0][0x3a0] ;  /* 0x0000e800ff107b82 */ /* 0x000e300000000a00 */
[----:B------:R-:W1:Y:S01]  /*0670*/  LDC.64 R12, c[0x0][0x388] ;  /* 0x0000e200ff0c7b82 */ /* 0x000e620000000a00 */
[C---:B0-----:R-:W-:Y:S02]  /*0680*/  DADD R14, R16.reuse, 2 ;  /* 0x40000000100e7429 */ /* 0x041fe40000000000 */
[----:B------:R-:W-:-:S08]  /*0690*/  DSETP.NEU.AND P0, PT, R16, RZ, PT ;  /* 0x000000ff1000722a */ /* 0x000fd00003f0d000 */
[----:B------:R-:W-:Y:S02]  /*06a0*/  LOP3.LUT R14, R15, 0x7ff00000, RZ, 0xc0, !PT ;  /* 0x7ff000000f0e7812 */ /* 0x000fe400078ec0ff */
[----:B------:R-:W-:Y:S02]  /*06b0*/  MOV R15, R19 ;  /* 0x00000013000f7202 */ /* 0x000fe40000000f00 */
[----:B------:R-:W-:Y:S01]  /*06c0*/  ISETP.NE.AND P1, PT, R14, 0x7ff00000, PT ;  /* 0x7ff000000e00780c */ /* 0x000fe20003f25270 */
[----:B------:R-:W-:Y:S01]  /*06d0*/  IMAD.MOV.U32 R14, RZ, RZ, R18 ;  /* 0x000000ffff0e7224 */ /* 0x000fe200078e0012 */
[----:B------:R-:W-:-:S11]  /*06e0*/  @!P0 CS2R R14, SRZ ;  /* 0x00000000000e8805 */ /* 0x000fd6000001ff00 */
[----:B-1----:R-:W-:Y:S05]  /*06f0*/  @P1 BRA `(.L_x_9) ;  /* 0x0000000000181947 */ /* 0x002fea0003800000 */
[----:B------:R-:W-:-:S14]  /*0700*/  DSETP.NAN.AND P0, PT, R16, R16, PT ;  /* 0x000000101000722a */ /* 0x000fdc0003f08000 */
[----:B------:R-:W-:Y:S01]  /*0710*/  @P0 DADD R14, R16, 2 ;  /* 0x40000000100e0429 */ /* 0x000fe20000000000 */
[----:B------:R-:W-:Y:S10]  /*0720*/  @P0 BRA `(.L_x_9) ;  /* 0x00000000000c0947 */ /* 0x000ff40003800000 */
[----:B------:R-:W-:-:S14]  /*0730*/  DSETP.NEU.AND P0, PT, |R16|, +INF , PT ;  /* 0x7ff000001000742a */ /* 0x000fdc0003f0d200 */
[----:B------:R-:W-:Y:S02]  /*0740*/  @!P0 IMAD.MOV.U32 R14, RZ, RZ, 0x0 ;  /* 0x00000000ff0e8424 */ /* 0x000fe400078e00ff */
[----:B------:R-:W-:-:S07]  /*0750*/  @!P0 IMAD.MOV.U32 R15, RZ, RZ, 0x7ff00000 ;  /* 0x7ff00000ff0f8424 */ /* 0x000fce00078e00ff */
.L_x_9:
[----:B------:R-:W0:Y:S02]  /*0760*/  LDCU UR6, c[0x0][0x398] ;  /* 0x00007300ff0677ac */ /* 0x000e240008000800 */
[----:B0-----:R-:W-:-:S04]  /*0770*/  IMAD R3, R3, UR6, R28 ;  /* 0x0000000603037c24 */ /* 0x001fc8000f8e021c */
[----:B------:R-:W-:-:S06]  /*0780*/  IMAD.WIDE R12, R3, 0x8, R12 ;  /* 0x00000008030c7825 */ /* 0x000fcc00078e020c */
[----:B------:R-:W2:Y:S01]  /*0790*/  LDG.E.64 R12, desc[UR4][R12.64] ;  /* 0x000000040c0c7981 */ /* 0x000ea2000c1e1b00 */
[----:B------:R-:W-:-:S06]  /*07a0*/  DSETP.NEU.AND P0, PT, R16, 1, PT ;  /* 0x3ff000001000742a */ /* 0x000fcc0003f0d000 */
[----:B------:R-:W-:Y:S02]  /*07b0*/  FSEL R14, R14, RZ, P0 ;  /* 0x000000ff0e0e7208 */ /* 0x000fe40000000000 */
[----:B------:R-:W-:-:S06]  /*07c0*/  FSEL R15, R15, 1.875, P0 ;  /* 0x3ff000000f0f7808 */ /* 0x000fcc0000000000 */
[----:B--2---:R-:W-:-:S08]  /*07d0*/  DFMA R10, R12, R14, R10 ;  /* 0x0000000e0c0a722b */ /* 0x004fd0000000000a */
[----:B------:R-:W-:Y:S02]  /*07e0*/  DADD R8, R10, R8 ;  /* 0x000000000a087229 */ /* 0x000fe40000000008 */
[----:B------:R-:W0:Y:S06]  /*07f0*/  LDC.64 R10, c[0x0][0x380] ;  /* 0x0000e000ff0a7b82 */ /* 0x000e2c0000000a00 */
[----:B------:R-:W-:-:S08]  /*0800*/  DADD R6, R8, R6 ;  /* 0x0000000008067229 */ /* 0x000fd00000000006 */
[----:B------:R-:W-:-:S08]  /*0810*/  DADD R4, R6, R4 ;  /* 0x0000000006047229 */ /* 0x000fd00000000004 */
[----:B------:R-:W-:Y:S01]  /*0820*/  DMUL R4, R4, 0.25 ;  /* 0x3fd0000004047828 */ /* 0x000fe20000000000 */
[----:B0-----:R-:W-:-:S06]  /*0830*/  IMAD.WIDE R2, R2, 0x8, R10 ;  /* 0x0000000802027825 */ /* 0x001fcc00078e020a */
[----:B------:R-:W-:Y:S01]  /*0840*/  STG.E.64 desc[UR4][R2.64], R4 ;  /* 0x0000000402007986 */ /* 0x000fe2000c101b04 */
[----:B------:R-:W-:Y:S05]  /*0850*/  EXIT ;  /* 0x000000000000794d */ /* 0x000fea0003800000 */
        .type           $_Z15jacobi2D_kernelPdS_S_id$__internal_accurate_pow,@function
        .size           $_Z15jacobi2D_kernelPdS_S_id$__internal_accurate_pow,(.L_x_12 - $_Z15jacobi2D_kernelPdS_S_id$__internal_accurate_pow)
$_Z15jacobi2D_kernelPdS_S_id$__internal_accurate_pow:
[----:B------:R-:W0:Y:S01]  /*0860*/  LDC.64 R22, c[0x0][0x3a0] ;  /* 0x0000e800ff167b82 */ /* 0x000e220000000a00 */
[----:B------:R-:W-:Y:S01]  /*0870*/  IMAD.MOV.U32 R16, RZ, RZ, RZ ;  /* 0x000000ffff107224 */ /* 0x000fe200078e00ff */
[----:B------:R-:W-:Y:S01]  /*0880*/  UMOV UR6, 0x7d2cafe2 ;  /* 0x7d2cafe200067882 */ /* 0x000fe20000000000 */
[----:B------:R-:W-:Y:S01]  /*0890*/  UMOV UR7, 0x3eb0f5ff ;  /* 0x3eb0f5ff00077882 */ /* 0x000fe20000000000 */
[----:B------:R-:W-:Y:S01]  /*08a0*/  UMOV UR8, 0x3b39803f ;  /* 0x3b39803f00087882 */ /* 0x000fe20000000000 */
[----:B------:R-:W-:Y:S01]  /*08b0*/  UMOV UR9, 0x3c7abc9e ;  /* 0x3c7abc9e00097882 */ /* 0x000fe20000000000 */
[----:B0-----:R-:W-:-:S10]  /*08c0*/  DADD R18, -RZ, |R22| ;  /* 0x00000000ff127229 */ /* 0x001fd40000000516 */
[----:B------:R-:W-:Y:S01]  /*08d0*/  ISETP.GT.U32.AND P0, PT, R19, 0xfffff, PT ;  /* 0x000fffff1300780c */ /* 0x000fe20003f04070 */
[--C-:B------:R-:W-:Y:S01]  /*08e0*/  IMAD.MOV.U32 R12, RZ, RZ, R19.reuse ;  /* 0x000000ffff0c7224 */ /* 0x100fe200078e0013 */
[----:B------:R-:W-:-:S11]  /*08f0*/  SHF.R.U32.HI R29, RZ, 0x14, R19 ;  /* 0x00000014ff1d7819 */ /* 0x000fd60000011613 */
[----:B------:R-:W-:-:S10]  /*0900*/  @!P0 DMUL R22, |R22|, 1.80143985094819840000e+16 ;  /* 0x4350000016168828 */ /* 0x000fd40000000200 */
[----:B------:R-:W-:Y:S01]  /*0910*/  @!P0 IMAD.MOV.U32 R12, RZ, RZ, R23 ;  /* 0x000000ffff0c8224 */ /* 0x000fe200078e0017 */
[----:B------:R-:W-:-:S04]  /*0920*/  @!P0 LEA.HI R29, R23, 0xffffffca, RZ, 0xc ;  /* 0xffffffca171d8811 */ /* 0x000fc800078f60ff */
[----:B------:R-:W-:-:S04]  /*0930*/  LOP3.LUT R12, R12, 0x800fffff, RZ, 0xc0, !PT ;  /* 0x800fffff0c0c7812 */ /* 0x000fc800078ec0ff */
[----:B------:R-:W-:Y:S01]  /*0940*/  LOP3.LUT R13, R12, 0x3ff00000, RZ, 0xfc, !PT ;  /* 0x3ff000000c0d7812 */ /* 0x000fe200078efcff */
[----:B------:R-:W-:Y:S02]  /*0950*/  IMAD.MOV.U32 R12, RZ, RZ, R18 ;  /* 0x000000ffff0c7224 */ /* 0x000fe400078e0012 */
[----:B------:R-:W-:Y:S01]  /*0960*/  @!P0 IMAD.MOV.U32 R12, RZ, RZ, R22 ;  /* 0x000000ffff0c8224 */ /* 0x000fe200078e0016 */
[----:B------:R-:W-:-:S13]  /*0970*/  ISETP.GE.U32.AND P1, PT, R13, 0x3ff6a09f, PT ;  /* 0x3ff6a09f0d00780c */ /* 0x000fda0003f26070 */
[----:B------:R-:W-:-:S04]  /*0980*/  @P1 VIADD R15, R13, 0xfff00000 ;  /* 0xfff000000d0f1836 */ /* 0x000fc80000000000 */
[----:B------:R-:W-:-:S06]  /*0990*/  @P1 IMAD.MOV.U32 R13, RZ, RZ, R15 ;  /* 0x000000ffff0d1224 */ /* 0x000fcc00078e000f */
[----:B------:R-:W-:-:S06]  /*09a0*/  DADD R20, R12, 1 ;  /* 0x3ff000000c147429 */ /* 0x000fcc0000000000 */
[----:B------:R-:W0:Y:S02]  /*09b0*/  MUFU.RCP64H R17, R21 ;  /* 0x0000001500117308 */ /* 0x000e240000001800 */
[----:B0-----:R-:W-:Y:S01]  /*09c0*/  DFMA R14, -R20, R16, 1 ;  /* 0x3ff00000140e742b */ /* 0x001fe20000000110 */
[----:B------:R-:W-:Y:S01]  /*09d0*/  MOV R20, 0x41ad3b5a ;  /* 0x41ad3b5a00147802 */ /* 0x000fe20000000f00 */
[----:B------:R-:W-:-:S06]  /*09e0*/  IMAD.MOV.U32 R21, RZ, RZ, 0x3ed0f5d2 ;  /* 0x3ed0f5d2ff157424 */ /* 0x000fcc00078e00ff */
[----:B------:R-:W-:Y:S02]  /*09f0*/  DFMA R24, R14, R14, R14 ;  /* 0x0000000e0e18722b */ /* 0x000fe4000000000e */
[----:B------:R-:W-:-:S06]  /*0a00*/  DADD R14, R12, -1 ;  /* 0xbff000000c0e7429 */ /* 0x000fcc0000000000 */
[----:B------:R-:W-:-:S08]  /*0a10*/  DFMA R16, R16, R24, R16 ;  /* 0x000000181010722b */ /* 0x000fd00000000010 */
[----:B------:R-:W-:-:S08]  /*0a20*/  DMUL R12, R14, R16 ;  /* 0x000000100e0c7228 */ /* 0x000fd00000000000 */
[----:B------:R-:W-:-:S08]  /*0a30*/  DFMA R12, R14, R16, R12 ;  /* 0x000000100e0c722b */ /* 0x000fd0000000000c */
[----:B------:R-:W-:-:S08]  /*0a40*/  DADD R24, R14, -R12 ;  /* 0x000000000e187229 */ /* 0x000fd0000000080c */
[----:B------:R-:W-:-:S08]  /*0a50*/  DADD R24, R24, R24 ;  /* 0x0000000018187229 */ /* 0x000fd00000000018 */
[-C--:B------:R-:W-:Y:S02]  /*0a60*/  DFMA R14, R14, -R12.reuse, R24 ;  /* 0x8000000c0e0e722b */ /* 0x080fe40000000018 */
[----:B------:R-:W-:-:S06]  /*0a70*/  DMUL R24, R12, R12 ;  /* 0x0000000c0c187228 */ /* 0x000fcc0000000000 */
[----:B------:R-:W-:Y:S02]  /*0a80*/  DMUL R14, R16, R14 ;  /* 0x0000000e100e7228 */ /* 0x000fe40000000000 */
[----:B------:R-:W-:Y:S01]  /*0a90*/  DFMA R20, R24, UR6, R20 ;  /* 0x0000000618147c2b */ /* 0x000fe20008000014 */
[----:B------:R-:W-:Y:S01]  /*0aa0*/  UMOV UR6, 0x75488a3f ;  /* 0x75488a3f00067882 */ /* 0x000fe20000000000 */
[----:B------:R-:W-:-:S06]  /*0ab0*/  UMOV UR7, 0x3ef3b20a ;  /* 0x3ef3b20a00077882 */ /* 0x000fcc0000000000 */
[----:B------:R-:W-:Y:S01]  /*0ac0*/  DFMA R20, R24, R20, UR6 ;  /* 0x0000000618147e2b */ /* 0x000fe20008000014 */
[----:B------:R-:W-:Y:S01]  /*0ad0*/  UMOV UR6, 0xe4faecd5 ;  /* 0xe4faecd500067882 */ /* 0x000fe20000000000 */
[----:B------:R-:W-:Y:S01]  /*0ae0*/  UMOV UR7, 0x3f1745cd ;  /* 0x3f1745cd00077882 */ /* 0x000fe20000000000 */
[----:B------:R-:W-:Y:S02]  /*0af0*/  VIADD R23, R15, 0x100000 ;  /* 0x001000000f177836 */ /* 0x000fe40000000000 */
[----:B------:R-:W-:-:S03]  /*0b00*/  IMAD.MOV.U32 R22, RZ, RZ, R14 ;  /* 0x000000ffff167224 */ /* 0x000fc600078e000e */
[----:B------:R-:W-:Y:S01]  /*0b10*/  DFMA R20, R24, R20, UR6 ;  /* 0x0000000618147e2b */ /* 0x000fe20008000014 */
[----:B------:R-:W-:Y:S01]  /*0b20*/  UMOV UR6, 0x258a578b ;  /* 0x258a578b00067882 */ /* 0x000fe20000000000 */
[----:B------:R-:W-:-:S06]  /*0b30*/  UMOV UR7, 0x3f3c71c7 ;  /* 0x3f3c71c700077882 */ /* 0x000fcc0000000000 */
        /* <DEDUP_REMOVED lines=9> */
[----:B------:R-:W-:-:S08]  /*0bd0*/  DFMA R16, R24, R20, UR6 ;  /* 0x0000000618107e2b */ /* 0x000fd00008000014 */
[----:B------:R-:W-:Y:S01]  /*0be0*/  DADD R18, -R16, UR6 ;  /* 0x0000000610127e29 */ /* 0x000fe20008000100 */
[----:B------:R-:W-:Y:S01]  /*0bf0*/  UMOV UR6, 0xb9e7b0 ;  /* 0x00b9e7b000067882 */ /* 0x000fe20000000000 */
[----:B------:R-:W-:-:S06]  /*0c00*/  UMOV UR7, 0x3c46a4cb ;  /* 0x3c46a4cb00077882 */ /* 0x000fcc0000000000 */
[----:B------:R-:W-:Y:S02]  /*0c10*/  DFMA R18, R24, R20, R18 ;  /* 0x000000141812722b */ /* 0x000fe40000000012 */
[----:B------:R-:W-:-:S06]  /*0c20*/  DMUL R20, R12, R12 ;  /* 0x0000000c0c147228 */ /* 0x000fcc0000000000 */
[----:B------:R-:W-:Y:S01]  /*0c30*/  DADD R18, R18, -UR6 ;  /* 0x8000000612127e29 */ /* 0x000fe20008000000 */
[----:B------:R-:W-:Y:S01]  /*0c40*/  UMOV UR6, 0x80000000 ;  /* 0x8000000000067882 */ /* 0x000fe20000000000 */
[----:B------:R-:W-:Y:S01]  /*0c50*/  DFMA R24, R12, R12, -R20 ;  /* 0x0000000c0c18722b */ /* 0x000fe20000000814 */
[----:B------:R-:W-:-:S07]  /*0c60*/  UMOV UR7, 0x43300000 ;  /* 0x4330000000077882 */ /* 0x000fce0000000000 */
[C---:B------:R-:W-:Y:S02]  /*0c70*/  DFMA R22, R12.reuse, R22, R24 ;  /* 0x000000160c16722b */ /* 0x040fe40000000018 */
[----:B------:R-:W-:-:S08]  /*0c80*/  DMUL R24, R12, R20 ;  /* 0x000000140c187228 */ /* 0x000fd00000000000 */
[----:B------:R-:W-:-:S08]  /*0c90*/  DFMA R26, R12, R20, -R24 ;  /* 0x000000140c1a722b */ /* 0x000fd00000000818 */
[----:B------:R-:W-:Y:S02]  /*0ca0*/  DFMA R26, R14, R20, R26 ;  /* 0x000000140e1a722b */ /* 0x000fe4000000001a */
[----:B------:R-:W-:-:S06]  /*0cb0*/  DADD R20, R16, R18 ;  /* 0x0000000010147229 */ /* 0x000fcc0000000012 */
[----:B------:R-:W-:Y:S02]  /*0cc0*/  DFMA R22, R12, R22, R26 ;  /* 0x000000160c16722b */ /* 0x000fe4000000001a */
[----:B------:R-:W-:-:S08]  /*0cd0*/  DADD R26, R16, -R20 ;  /* 0x00000000101a7229 */ /* 0x000fd00000000814 */
[----:B------:R-:W-:Y:S02]  /*0ce0*/  DADD R26, R18, R26 ;  /* 0x00000000121a7229 */ /* 0x000fe4000000001a */
[----:B------:R-:W-:-:S08]  /*0cf0*/  DMUL R18, R20, R24 ;  /* 0x0000001814127228 */ /* 0x000fd00000000000 */
[----:B------:R-:W-:-:S08]  /*0d00*/  DFMA R16, R20, R24, -R18 ;  /* 0x000000181410722b */ /* 0x000fd00000000812 */
[----:B------:R-:W-:-:S08]  /*0d10*/  DFMA R16, R20, R22, R16 ;  /* 0x000000161410722b */ /* 0x000fd00000000010 */
[----:B------:R-:W-:-:S08]  /*0d20*/  DFMA R26, R26, R24, R16 ;  /* 0x000000181a1a722b */ /* 0x000fd00000000010 */
[----:B------:R-:W-:-:S08]  /*0d30*/  DADD R16, R18, R26 ;  /* 0x0000000012107229 */ /* 0x000fd0000000001a */
[--C-:B------:R-:W-:Y:S02]  /*0d40*/  DADD R20, R12, R16.reuse ;  /* 0x000000000c147229 */ /* 0x100fe40000000010 */
[----:B------:R-:W-:-:S06]  /*0d50*/  DADD R18, R18, -R16 ;  /* 0x0000000012127229 */ /* 0x000fcc0000000810 */
[----:B------:R-:W-:Y:S02]  /*0d60*/  DADD R12, R12, -R20 ;  /* 0x000000000c0c7229 */ /* 0x000fe40000000814 */
[----:B------:R-:W-:-:S06]  /*0d70*/  DADD R18, R26, R18 ;  /* 0x000000001a127229 */ /* 0x000fcc0000000012 */
[----:B------:R-:W-:-:S08]  /*0d80*/  DADD R12, R16, R12 ;  /* 0x00000000100c7229 */ /* 0x000fd0000000000c */
[----:B------:R-:W-:Y:S01]  /*0d90*/  DADD R18, R18, R12 ;  /* 0x0000000012127229 */ /* 0x000fe2000000000c */
[C---:B------:R-:W-:Y:S02]  /*0da0*/  VIADD R12, R29.reuse, 0xfffffc01 ;  /* 0xfffffc011d0c7836 */ /* 0x040fe40000000000 */
[----:B------:R-:W-:-:S05]  /*0db0*/  @P1 VIADD R12, R29, 0xfffffc02 ;  /* 0xfffffc021d0c1836 */ /* 0x000fca0000000000 */
[----:B------:R-:W-:Y:S01]  /*0dc0*/  DADD R18, R14, R18 ;  /* 0x000000000e127229 */ /* 0x000fe20000000012 */
[----:B------:R-:W-:Y:S01]  /*0dd0*/  LOP3.LUT R14, R12, 0x80000000, RZ, 0x3c, !PT ;  /* 0x800000000c0e7812 */ /* 0x000fe200078e3cff */
[----:B------:R-:W-:-:S06]  /*0de0*/  IMAD.MOV.U32 R15, RZ, RZ, 0x43300000 ;  /* 0x43300000ff0f7424 */ /* 0x000fcc00078e00ff */
[----:B------:R-:W-:Y:S02]  /*0df0*/  DADD R16, R20, R18 ;  /* 0x0000000014107229 */ /* 0x000fe40000000012 */
[----:B------:R-:W-:Y:S01]  /*0e00*/  DADD R14, R14, -UR6 ;  /* 0x800000060e0e7e29 */ /* 0x000fe20008000000 */
[----:B------:R-:W-:Y:S01]  /*0e10*/  UMOV UR6, 0xfefa39ef ;  /* 0xfefa39ef00067882 */ /* 0x000fe20000000000 */
[----:B------:R-:W-:-:S04]  /*0e20*/  UMOV UR7, 0x3fe62e42 ;  /* 0x3fe62e4200077882 */ /* 0x000fc80000000000 */
[--C-:B------:R-:W-:Y:S02]  /*0e30*/  DADD R22, R20, -R16.reuse ;  /* 0x0000000014167229 */ /* 0x100fe40000000810 */
[----:B------:R-:W-:-:S06]  /*0e40*/  DFMA R12, R14, UR6, R16 ;  /* 0x000000060e0c7c2b */ /* 0x000fcc0008000010 */
[----:B------:R-:W-:Y:S02]  /*0e50*/  DADD R22, R18, R22 ;  /* 0x0000000012167229 */ /* 0x000fe40000000016 */
[----:B------:R-:W-:-:S08]  /*0e60*/  DFMA R20, R14, -UR6, R12 ;  /* 0x800000060e147c2b */ /* 0x000fd0000800000c */
[----:B------:R-:W-:-:S08]  /*0e70*/  DADD R20, -R16, R20 ;  /* 0x0000000010147229 */ /* 0x000fd00000000114 */
[----:B------:R-:W-:-:S08]  /*0e80*/  DADD R20, R22, -R20 ;  /* 0x0000000016147229 */ /* 0x000fd00000000814 */
[----:B------:R-:W-:-:S08]  /*0e90*/  DFMA R20, R14, UR8, R20 ;  /* 0x000000080e147c2b */ /* 0x000fd00008000014 */
[----:B------:R-:W-:-:S08]  /*0ea0*/  DADD R14, R12, R20 ;  /* 0x000000000c0e7229 */ /* 0x000fd00000000014 */
[----:B------:R-:W-:Y:S02]  /*0eb0*/  DADD R12, R12, -R14 ;  /* 0x000000000c0c7229 */ /* 0x000fe4000000080e */
[----:B------:R-:W-:-:S06]  /*0ec0*/  DMUL R18, R14, 2 ;  /* 0x400000000e127828 */ /* 0x000fcc0000000000 */
[----:B------:R-:W-:Y:S02]  /*0ed0*/  DADD R20, R20, R12 ;  /* 0x0000000014147229 */ /* 0x000fe4000000000c */
[----:B------:R-:W-:Y:S01]  /*0ee0*/  DFMA R14, R14, 2, -R18 ;  /* 0x400000000e0e782b */ /* 0x000fe20000000812 */
[----:B------:R-:W-:Y:S02]  /*0ef0*/  IMAD.MOV.U32 R12, RZ, RZ, 0x652b82fe ;  /* 0x652b82feff0c7424 */ /* 0x000fe400078e00ff */
[----:B------:R-:W-:-:S05]  /*0f00*/  IMAD.MOV.U32 R13, RZ, RZ, 0x3ff71547 ;  /* 0x3ff71547ff0d7424 */ /* 0x000fca00078e00ff */
[----:B------:R-:W-:-:S08]  /*0f10*/  DFMA R20, R20, 2, R14 ;  /* 0x400000001414782b */ /* 0x000fd0000000000e */
[----:B------:R-:W-:-:S08]  /*0f20*/  DADD R14, R18, R20 ;  /* 0x00000000120e7229 */ /* 0x000fd00000000014 */
[----:B------:R-:W-:Y:S02]  /*0f30*/  DFMA R12, R14, R12, 6.75539944105574400000e+15 ;  /* 0x433800000e0c742b */ /* 0x000fe4000000000c */
[----:B------:R-:W-:Y:S01]  /*0f40*/  FSETP.GEU.AND P0, PT, |R15|, 4.1917929649353027344, PT ;  /* 0x4086232b0f00780b */ /* 0x000fe20003f0e200 */
[----:B------:R-:W-:-:S05]  /*0f50*/  DADD R18, R18, -R14 ;  /* 0x0000000012127229 */ /* 0x000fca000000080e */
[----:B------:R-:W-:-:S03]  /*0f60*/  DADD R16, R12, -6.75539944105574400000e+15 ;  /* 0xc33800000c107429 */ /* 0x000fc60000000000 */
[----:B------:R-:W-:-:S05]  /*0f70*/  DADD R20, R20, R18 ;  /* 0x0000000014147229 */ /* 0x000fca0000000012 */
[----:B------:R-:W-:Y:S01]  /*0f80*/  DFMA R22, R16, -UR6, R14 ;  /* 0x8000000610167c2b */ /* 0x000fe2000800000e */
[----:B------:R-:W-:Y:S01]  /*0f90*/  UMOV UR6, 0x3b39803f ;  /* 0x3b39803f00067882 */ /* 0x000fe20000000000 */
[----:B------:R-:W-:-:S06]  /*0fa0*/  UMOV UR7, 0x3c7abc9e ;  /* 0x3c7abc9e00077882 */ /* 0x000fcc0000000000 */
[----:B------:R-:W-:Y:S01]  /*0fb0*/  DFMA R16, R16, -UR6, R22 ;  /* 0x8000000610107c2b */ /* 0x000fe20008000016 */
[----:B------:R-:W-:Y:S01]  /*0fc0*/  UMOV UR6, 0x69ce2bdf ;  /* 0x69ce2bdf00067882 */ /* 0x000fe20000000000 */
[----:B------:R-:W-:Y:S01]  /*0fd0*/  IMAD.MOV.U32 R22, RZ, RZ, -0x35dec16 ;  /* 0xfca213eaff167424 */ /* 0x000fe200078e00ff */
[----:B------:R-:W-:Y:S01]  /*0fe0*/  MOV R23, 0x3e928af3 ;  /* 0x3e928af300177802 */ /* 0x000fe20000000f00 */
[----:B------:R-:W-:-:S05]  /*0ff0*/  UMOV UR7, 0x3e5ade15 ;  /* 0x3e5ade1500077882 */ /* 0x000fca0000000000 */
[----:B------:R-:W-:Y:S01]  /*1000*/  DFMA R22, R16, UR6, R22 ;  /* 0x0000000610167c2b */ /* 0x000fe20008000016 */
        /* <DEDUP_REMOVED lines=24> */
[----:B------:R-:W-:-:S08]  /*1190*/  DFMA R22, R16, R22, 1 ;  /* 0x3ff000001016742b */ /* 0x000fd00000000016 */
[----:B------:R-:W-:-:S10]  /*11a0*/  DFMA R16, R16, R22, 1 ;  /* 0x3ff000001010742b */ /* 0x000fd40000000016 */
[----:B------:R-:W-:Y:S02]  /*11b0*/  IMAD R19, R12, 0x100000, R17 ;  /* 0x001000000c137824 */ /* 0x000fe400078e0211 */
[----:B------:R-:W-:Y:S01]  /*11c0*/  IMAD.MOV.U32 R18, RZ, RZ, R16 ;  /* 0x000000ffff127224 */ /* 0x000fe200078e0010 */
[----:B------:R-:W-:Y:S06]  /*11d0*/  @!P0 BRA `(.L_x_10) ;  /* 0x0000000000348947 */ /* 0x000fec0003800000 */
[----:B------:R-:W-:Y:S01]  /*11e0*/  FSETP.GEU.AND P1, PT, |R15|, 4.2275390625, PT ;  /* 0x408748000f00780b */ /* 0x000fe20003f2e200 */
[C---:B------:R-:W-:Y:S02]  /*11f0*/  DADD R18, R14.reuse, +INF ;  /* 0x7ff000000e127429 */ /* 0x040fe40000000000 */
[----:B------:R-:W-:-:S08]  /*1200*/  DSETP.GEU.AND P0, PT, R14, RZ, PT ;  /* 0x000000ff0e00722a */ /* 0x000fd00003f0e000 */
[----:B------:R-:W-:Y:S02]  /*1210*/  FSEL R18, R18, RZ, P0 ;  /* 0x000000ff12127208 */ /* 0x000fe40000000000 */
[----:B------:R-:W-:Y:S01]  /*1220*/  FSEL R19, R19, RZ, P0 ;  /* 0x000000ff13137208 */ /* 0x000fe20000000000 */
[----:B------:R-:W-:Y:S06]  /*1230*/  @P1 BRA `(.L_x_10) ;  /* 0x00000000001c1947 */ /* 0x000fec0003800000 */
[----:B------:R-:W-:Y:S01]  /*1240*/  LEA.HI R13, R12, R12, RZ, 0x1 ;  /* 0x0000000c0c0d7211 */ /* 0x000fe200078f08ff */
[----:B------:R-:W-:-:S03]  /*1250*/  IMAD.MOV.U32 R18, RZ, RZ, RZ ;  /* 0x000000ffff127224 */ /* 0x000fc600078e00ff */
[----:B------:R-:W-:-:S05]  /*1260*/  SHF.R.S32.HI R13, RZ, 0x1, R13 ;  /* 0x00000001ff0d7819 */ /* 0x000fca000001140d */
[----:B------:R-:W-:Y:S02]  /*1270*/  IMAD.IADD R12, R12, 0x1, -R13 ;  /* 0x000000010c0c7824 */ /* 0x000fe400078e0a0d */
[----:B------:R-:W-:-:S03]  /*1280*/  IMAD R17, R13, 0x100000, R17 ;  /* 0x001000000d117824 */ /* 0x000fc600078e0211 */
[----:B------:R-:W-:-:S06]  /*1290*/  LEA R19, R12, 0x3ff00000, 0x14 ;  /* 0x3ff000000c137811 */ /* 0x000fcc00078ea0ff */
[----:B------:R-:W-:-:S11]  /*12a0*/  DMUL R18, R16, R18 ;  /* 0x0000001210127228 */ /* 0x000fd60000000000 */
.L_x_10:
[----:B------:R-:W-:Y:S01]  /*12b0*/  DFMA R20, R20, R18, R18 ;  /* 0x000000121414722b */ /* 0x000fe20000000012 */
[----:B------:R-:W-:Y:S01]  /*12c0*/  IMAD.MOV.U32 R12, RZ, RZ, R0 ;  /* 0x000000ffff0c7224 */ /* 0x000fe200078e0000 */
[----:B------:R-:W-:Y:S01]  /*12d0*/  DSETP.NEU.AND P0, PT, |R18|, +INF , PT ;  /* 0x7ff000001200742a */ /* 0x000fe20003f0d200 */
[----:B------:R-:W-:-:S07]  /*12e0*/  IMAD.MOV.U32 R13, RZ, RZ, 0x0 ;  /* 0x00000000ff0d7424 */ /* 0x000fce00078e00ff */
[----:B------:R-:W-:Y:S02]  /*12f0*/  FSEL R18, R18, R20, !P0 ;  /* 0x0000001412127208 */ /* 0x000fe40004000000 */
[----:B------:R-:W-:Y:S01]  /*1300*/  FSEL R19, R19, R21, !P0 ;  /* 0x0000001513137208 */ /* 0x000fe20004000000 */
[----:B------:R-:W-:Y:S06]  /*1310*/  RET.REL.NODEC R12 `(_Z15jacobi2D_kernelPdS_S_id) ;  /* 0xffffffec0c387950 */ /* 0x000fec0003c3ffff */
.L_x_11:
[----:B------:R-:W-:-:S00]  /*1320*/  BRA `(.L_x_11) ;  /* 0xfffffffc00fc7947 */ /* 0x000fc0000383ffff */
[----:B------:R-:W-:-:S00]  /*1330*/  NOP ;  /* 0x0000000000007918 */ /* 0x000fc00000000000 */
        /* <DEDUP_REMOVED lines=12> */
.L_x_12:


//--------------------- .nv.shared.reserved.0     --------------------------
	.section	.nv.shared.reserved.0,"aw",@nobits
	.weak		__nv_reservedSMEM_offset_0_alias
	.size		__nv_reservedSMEM_offset_0_alias, 0, 64
	.other		__nv_reservedSMEM_offset_0_alias,@"STO_CUDA_RESERVED_SHARED STV_DEFAULT"
__nv_reservedSMEM_offset_0_alias:
	.zero		0
	.zero		64


//--------------------- .nv.constant0._Z15jacobi2D_kernelPdS_S_id --------------------------
	.section	.nv.constant0._Z15jacobi2D_kernelPdS_S_id,"a",@progbits
	.sectionflags	@""
	.align	4
.nv.constant0._Z15jacobi2D_kernelPdS_S_id:
	.zero		936


//--------------------- SYMBOLS --------------------------

	.type		.nv.reservedSmem.offset0,@object
	.size		.nv.reservedSmem.offset0,0x4
